	.headerflags	@"EF_CUDA_TEXMODE_UNIFIED EF_CUDA_64BIT_ADDRESS EF_CUDA_ACCELERATORS EF_CUDA_SM90 EF_CUDA_VIRTUAL_SM(EF_CUDA_SM90)"
	.elftype	@"ET_EXEC"


//--------------------- .nv.info                  --------------------------
	.section	.nv.info,"",@"SHT_CUDA_INFO"
	.align	4


	//----- nvinfo : EIATTR_REGCOUNT
	.align		4
        /*0000*/ 	.byte	0x04, 0x2f
        /*0002*/ 	.short	(.L_3 - .L_2)
	.align		4
.L_2:
        /*0004*/ 	.word	index@(triton_poi_fused__native_batch_norm_legit_no_training_convolution_relu_13)
        /*0008*/ 	.word	0x00000020


	//----- nvinfo : EIATTR_MIN_STACK_SIZE
	.align		4
.L_3:
        /*000c*/ 	.byte	0x04, 0x12
        /*000e*/ 	.short	(.L_5 - .L_4)
	.align		4
.L_4:
        /*0010*/ 	.word	index@(triton_poi_fused__native_batch_norm_legit_no_training_convolution_relu_13)
        /*0014*/ 	.word	0x00000000


	//----- nvinfo : EIATTR_FRAME_SIZE
	.align		4
.L_5:
        /*0018*/ 	.byte	0x04, 0x11
        /*001a*/ 	.short	(.L_7 - .L_6)
	.align		4
.L_6:
        /*001c*/ 	.word	index@(triton_poi_fused__native_batch_norm_legit_no_training_convolution_relu_13)
        /*0020*/ 	.word	0x00000000


	//----- nvinfo : EIATTR_MIN_STACK_SIZE
	.align		4
.L_7:
        /*0024*/ 	.byte	0x04, 0x12
        /*0026*/ 	.short	(.L_9 - .L_8)
	.align		4
.L_8:
        /*0028*/ 	.word	index@(triton_poi_fused__native_batch_norm_legit_no_training_convolution_relu_13)
        /*002c*/ 	.word	0x00000000
.L_9:


//--------------------- .nv.info.triton_poi_fused__native_batch_norm_legit_no_training_convolution_relu_13 --------------------------
	.section	.nv.info.triton_poi_fused__native_batch_norm_legit_no_training_convolution_relu_13,"",@"SHT_CUDA_INFO"
	.sectionflags	@""
	.align	4


	//----- nvinfo : EIATTR_CUDA_API_VERSION
	.align		4
        /*0000*/ 	.byte	0x04, 0x37
        /*0002*/ 	.short	(.L_11 - .L_10)
.L_10:
        /*0004*/ 	.word	0x0000007c


	//----- nvinfo : EIATTR_KPARAM_INFO
	.align		4
.L_11:
        /*0008*/ 	.byte	0x04, 0x17
        /*000a*/ 	.short	(.L_13 - .L_12)
.L_12:
        /*000c*/ 	.word	0x00000000
        /*0010*/ 	.short	0x0007
        /*0012*/ 	.short	0x0038
        /*0014*/ 	.byte	0x00, 0xf0, 0x11, 0x00


	//----- nvinfo : EIATTR_KPARAM_INFO
	.align		4
.L_13:
        /*0018*/ 	.byte	0x04, 0x17
        /*001a*/ 	.short	(.L_15 - .L_14)
.L_14:
        /*001c*/ 	.word	0x00000000
        /*0020*/ 	.short	0x0006
        /*0022*/ 	.short	0x0030
        /*0024*/ 	.byte	0x00, 0xf4, 0x21, 0x00


	//----- nvinfo : EIATTR_KPARAM_INFO
	.align		4
.L_15:
        /*0028*/ 	.byte	0x04, 0x17
        /*002a*/ 	.short	(.L_17 - .L_16)
.L_16:
        /*002c*/ 	.word	0x00000000
        /*0030*/ 	.short	0x0005
        /*0032*/ 	.short	0x0028
        /*0034*/ 	.byte	0x00, 0xf4, 0x21, 0x00


	//----- nvinfo : EIATTR_KPARAM_INFO
	.align		4
.L_17:
        /*0038*/ 	.byte	0x04, 0x17
        /*003a*/ 	.short	(.L_19 - .L_18)
.L_18:
        /*003c*/ 	.word	0x00000000
        /*0040*/ 	.short	0x0004
        /*0042*/ 	.short	0x0020
        /*0044*/ 	.byte	0x00, 0xf4, 0x21, 0x00


	//----- nvinfo : EIATTR_KPARAM_INFO
	.align		4
.L_19:
        /*0048*/ 	.byte	0x04, 0x17
        /*004a*/ 	.short	(.L_21 - .L_20)
.L_20:
        /*004c*/ 	.word	0x00000000
        /*0050*/ 	.short	0x0003
        /*0052*/ 	.short	0x0018
        /*0054*/ 	.byte	0x00, 0xf4, 0x21, 0x00


	//----- nvinfo : EIATTR_KPARAM_INFO
	.align		4
.L_21:
        /*0058*/ 	.byte	0x04, 0x17
        /*005a*/ 	.short	(.L_23 - .L_22)
.L_22:
        /*005c*/ 	.word	0x00000000
        /*0060*/ 	.short	0x0002
        /*0062*/ 	.short	0x0010
        /*0064*/ 	.byte	0x00, 0xf4, 0x21, 0x00


	//----- nvinfo : EIATTR_KPARAM_INFO
	.align		4
.L_23:
        /*0068*/ 	.byte	0x04, 0x17
        /*006a*/ 	.short	(.L_25 - .L_24)
.L_24:
        /*006c*/ 	.word	0x00000000
        /*0070*/ 	.short	0x0001
        /*0072*/ 	.short	0x0008
        /*0074*/ 	.byte	0x00, 0xf4, 0x21, 0x00


	//----- nvinfo : EIATTR_KPARAM_INFO
	.align		4
.L_25:
        /*0078*/ 	.byte	0x04, 0x17
        /*007a*/ 	.short	(.L_27 - .L_26)
.L_26:
        /*007c*/ 	.word	0x00000000
        /*0080*/ 	.short	0x0000
        /*0082*/ 	.short	0x0000
        /*0084*/ 	.byte	0x00, 0xf4, 0x21, 0x00


	//----- nvinfo : EIATTR_SPARSE_MMA_MASK
	.align		4
.L_27:
        /*0088*/ 	.byte	0x03, 0x50
        /*008a*/ 	.short	0x0000


	//----- nvinfo : EIATTR_MAXREG_COUNT
	.align		4
        /*008c*/ 	.byte	0x03, 0x1b
        /*008e*/ 	.short	0x00ff


	//----- nvinfo : EIATTR_EXIT_INSTR_OFFSETS
	.align		4
        /*0090*/ 	.byte	0x04, 0x1c
        /*0092*/ 	.short	(.L_29 - .L_28)


	//   ....[0]....
.L_28:
        /*0094*/ 	.word	0x000007d0


	//----- nvinfo : EIATTR_REQNTID
	.align		4
.L_29:
        /*0098*/ 	.byte	0x04, 0x10
        /*009a*/ 	.short	(.L_31 - .L_30)
.L_30:
        /*009c*/ 	.word	0x00000080
        /*00a0*/ 	.word	0x00000001
        /*00a4*/ 	.word	0x00000001


	//----- nvinfo : EIATTR_CBANK_PARAM_SIZE
	.align		4
.L_31:
        /*00a8*/ 	.byte	0x03, 0x19
        /*00aa*/ 	.short	0x003c


	//----- nvinfo : EIATTR_PARAM_CBANK
	.align		4
        /*00ac*/ 	.byte	0x04, 0x0a
        /*00ae*/ 	.short	(.L_33 - .L_32)
	.align		4
.L_32:
        /*00b0*/ 	.word	index@(.nv.constant0.triton_poi_fused__native_batch_norm_legit_no_training_convolution_relu_13)
        /*00b4*/ 	.short	0x0210
        /*00b6*/ 	.short	0x003c


	//----- nvinfo : EIATTR_SW_WAR
	.align		4
.L_33:
        /*00b8*/ 	.byte	0x04, 0x36
        /*00ba*/ 	.short	(.L_35 - .L_34)
.L_34:
        /*00bc*/ 	.word	0x00000008
.L_35:


//--------------------- .nv.callgraph             --------------------------
	.section	.nv.callgraph,"",@"SHT_CUDA_CALLGRAPH"
	.align	4
	.sectionentsize	8
	.align		4
        /*0000*/ 	.word	0x00000000
	.align		4
        /*0004*/ 	.word	0xffffffff
	.align		4
        /*0008*/ 	.word	0x00000000
	.align		4
        /*000c*/ 	.word	0xfffffffe
	.align		4
        /*0010*/ 	.word	0x00000000
	.align		4
        /*0014*/ 	.word	0xfffffffd
	.align		4
        /*0018*/ 	.word	0x00000000
	.align		4
        /*001c*/ 	.word	0xfffffffc


//--------------------- .nv.constant4             --------------------------
	.section	.nv.constant4,"a",@progbits
	.align	8
	.align		8
.nv.constant4:
        /*0000*/ 	.dword	_$_str
	.align		8
        /*0008*/ 	.dword	_$_str_$_2


//--------------------- .text.triton_poi_fused__native_batch_norm_legit_no_training_convolution_relu_13 --------------------------
	.section	.text.triton_poi_fused__native_batch_norm_legit_no_training_convolution_relu_13,"ax",@progbits
	.align	128
        .global         triton_poi_fused__native_batch_norm_legit_no_training_convolution_relu_13
        .type           triton_poi_fused__native_batch_norm_legit_no_training_convolution_relu_13,@function
        .size           triton_poi_fused__native_batch_norm_legit_no_training_convolution_relu_13,(.L_x_1 - triton_poi_fused__native_batch_norm_legit_no_training_convolution_relu_13)
        .other          triton_poi_fused__native_batch_norm_legit_no_training_convolution_relu_13,@"STO_CUDA_ENTRY STV_DEFAULT"
triton_poi_fused__native_batch_norm_legit_no_training_convolution_relu_13:
.text.triton_poi_fused__native_batch_norm_legit_no_training_convolution_relu_13:
[----:B------:R-:W-:Y:S01]  /*0000*/  LDC R1, c[0x0][0x28] ;  /* 0x00000a00ff017b82 */ /* 0x000fe20000000800 */
[----:B------:R-:W1:Y:S01]  /*0010*/  S2R R0, SR_TID.X ;  /* 0x0000000000007919 */ /* 0x000e620000002100 */
[----:B------:R-:W-:-:S06]  /*0020*/  ULDC.64 UR4, c[0x0][0x208] ;  /* 0x0000820000047ab9 */ /* 0x000fcc0000000a00 */
[----:B------:R-:W2:Y:S01]  /*0030*/  LDC.64 R28, c[0x0][0x218] ;  /* 0x00008600ff1c7b82 */ /* 0x000ea20000000a00 */
[----:B------:R-:W3:Y:S07]  /*0040*/  S2R R5, SR_CTAID.X ;  /* 0x0000000000057919 */ /* 0x000eee0000002500 */
[----:B------:R-:W4:Y:S08]  /*0050*/  LDC.64 R26, c[0x0][0x220] ;  /* 0x00008800ff1a7b82 */ /* 0x000f300000000a00 */
[----:B------:R-:W5:Y:S01]  /*0060*/  LDC.64 R22, c[0x0][0x230] ;  /* 0x00008c00ff167b82 */ /* 0x000f620000000a00 */
[----:B-1----:R-:W-:-:S02]  /*0070*/  SHF.L.U32 R0, R0, 0x2, RZ ;  /* 0x0000000200007819 */ /* 0x002fc400000006ff */
[----:B---3--:R-:W-:Y:S02]  /*0080*/  SHF.R.S32.HI R3, RZ, 0x15, R5 ;  /* 0x00000015ff037819 */ /* 0x008fe40000011405 */
[----:B------:R-:W-:Y:S02]  /*0090*/  LOP3.LUT R0, R0, 0x1fc, RZ, 0xc0, !PT ;  /* 0x000001fc00007812 */ /* 0x000fe400078ec0ff */
[----:B------:R-:W-:Y:S02]  /*00a0*/  SGXT R3, R3, 0x1 ;  /* 0x000000010303781a */ /* 0x000fe40000000200 */
[----:B------:R-:W-:Y:S02]  /*00b0*/  LEA R0, R5, R0, 0xa ;  /* 0x0000000005007211 */ /* 0x000fe400078e50ff */
[----:B------:R-:W1:Y:S02]  /*00c0*/  LDC.64 R4, c[0x0][0x228] ;  /* 0x00008a00ff047b82 */ /* 0x000e640000000a00 */
[----:B------:R-:W-:-:S04]  /*00d0*/  LEA.HI R3, R3, R0, RZ, 0x6 ;  /* 0x0000000003037211 */ /* 0x000fc800078f30ff */
[--C-:B------:R-:W-:Y:S02]  /*00e0*/  SHF.R.S32.HI R9, RZ, 0x6, R3.reuse ;  /* 0x00000006ff097819 */ /* 0x100fe40000011403 */
[----:B------:R-:W-:Y:S02]  /*00f0*/  SHF.R.S32.HI R2, RZ, 0x1f, R3 ;  /* 0x0000001fff027819 */ /* 0x000fe40000011403 */
[----:B------:R-:W-:Y:S02]  /*0100*/  IADD3 R3, R3, 0x200, RZ ;  /* 0x0000020003037810 */ /* 0x000fe40007ffe0ff */
[----:B------:R-:W-:Y:S02]  /*0110*/  LEA.HI R6, R2, R9, RZ, 0xa ;  /* 0x0000000902067211 */ /* 0x000fe400078f50ff */
[--C-:B------:R-:W-:Y:S02]  /*0120*/  SHF.R.S32.HI R2, RZ, 0x6, R3.reuse ;  /* 0x00000006ff027819 */ /* 0x100fe40000011403 */
[----:B------:R-:W-:-:S02]  /*0130*/  SHF.R.S32.HI R3, RZ, 0x1f, R3 ;  /* 0x0000001fff037819 */ /* 0x000fc40000011403 */
[----:B------:R-:W-:Y:S02]  /*0140*/  LOP3.LUT R6, R6, 0xfffffc00, RZ, 0xc0, !PT ;  /* 0xfffffc0006067812 */ /* 0x000fe400078ec0ff */
[----:B------:R-:W-:Y:S02]  /*0150*/  LEA.HI R3, R3, R2, RZ, 0xa ;  /* 0x0000000203037211 */ /* 0x000fe400078f50ff */
[----:B------:R-:W-:Y:S02]  /*0160*/  IADD3 R9, R9, -R6, RZ ;  /* 0x8000000609097210 */ /* 0x000fe40007ffe0ff */
[----:B------:R-:W-:Y:S01]  /*0170*/  LOP3.LUT R3, R3, 0xfffffc00, RZ, 0xc0, !PT ;  /* 0xfffffc0003037812 */ /* 0x000fe200078ec0ff */
[----:B------:R-:W3:Y:S02]  /*0180*/  LDC.64 R6, c[0x0][0x210] ;  /* 0x00008400ff067b82 */ /* 0x000ee40000000a00 */
[----:B-1----:R-:W-:Y:S01]  /*0190*/  IMAD.WIDE R12, R9, 0x4, R4 ;  /* 0x00000004090c7825 */ /* 0x002fe200078e0204 */
[----:B------:R-:W-:-:S04]  /*01a0*/  IADD3 R3, R2, -R3, RZ ;  /* 0x8000000302037210 */ /* 0x000fc80007ffe0ff */
[----:B------:R-:W5:Y:S01]  /*01b0*/  LDG.E.EL R21, desc[UR4][R12.64] ;  /* 0x000000040c157981 */ /* 0x000f62000c2e1900 */
[----:B------:R-:W-:Y:S02]  /*01c0*/  IMAD.WIDE R24, R3, 0x4, R4 ;  /* 0x0000000403187825 */ /* 0x000fe400078e0204 */
[----:B------:R-:W1:Y:S04]  /*01d0*/  LDC.64 R4, c[0x0][0x238] ;  /* 0x00008e00ff047b82 */ /* 0x000e680000000a00 */
[----:B------:R-:W5:Y:S01]  /*01e0*/  LDG.E.EL R24, desc[UR4][R24.64] ;  /* 0x0000000418187981 */ /* 0x000f62000c2e1900 */
[----:B--2---:R-:W-:-:S05]  /*01f0*/  IMAD.WIDE R10, R9, 0x4, R28 ;  /* 0x00000004090a7825 */ /* 0x004fca00078e021c */
[----:B------:R4:W2:Y:S01]  /*0200*/  LDG.E.EL R19, desc[UR4][R10.64] ;  /* 0x000000040a137981 */ /* 0x0008a2000c2e1900 */
[----:B---3--:R-:W-:-:S05]  /*0210*/  IMAD.WIDE R6, R0, 0x4, R6 ;  /* 0x0000000400067825 */ /* 0x008fca00078e0206 */
[----:B------:R-:W2:Y:S01]  /*0220*/  LDG.E.128 R12, desc[UR4][R6.64] ;  /* 0x00000004060c7981 */ /* 0x000ea2000c1e1d00 */
[----:B----4-:R-:W-:-:S05]  /*0230*/  IMAD.WIDE R10, R9, 0x4, R26 ;  /* 0x00000004090a7825 */ /* 0x010fca00078e021a */
[----:B------:R-:W3:Y:S01]  /*0240*/  LDG.E.EL R18, desc[UR4][R10.64] ;  /* 0x000000040a127981 */ /* 0x000ee2000c2e1900 */
[----:B-----5:R-:W-:-:S04]  /*0250*/  IMAD.WIDE R16, R9, 0x4, R22 ;  /* 0x0000000409107825 */ /* 0x020fc800078e0216 */
[----:B01----:R-:W-:Y:S02]  /*0260*/  IMAD.WIDE R8, R9, 0x4, R4 ;  /* 0x0000000409087825 */ /* 0x003fe400078e0204 */
[----:B------:R-:W4:Y:S02]  /*0270*/  LDG.E.EL R17, desc[UR4][R16.64] ;  /* 0x0000000410117981 */ /* 0x000f24000c2e1900 */
[C---:B------:R-:W-:Y:S02]  /*0280*/  IMAD.WIDE R28, R3.reuse, 0x4, R28 ;  /* 0x00000004031c7825 */ /* 0x040fe400078e021c */
[----:B------:R-:W4:Y:S02]  /*0290*/  LDG.E.EL R20, desc[UR4][R8.64] ;  /* 0x0000000408147981 */ /* 0x000f24000c2e1900 */
[C---:B------:R-:W-:Y:S02]  /*02a0*/  IMAD.WIDE R26, R3.reuse, 0x4, R26 ;  /* 0x00000004031a7825 */ /* 0x040fe400078e021a */
[----:B------:R0:W5:Y:S04]  /*02b0*/  LDG.E.EL R16, desc[UR4][R28.64] ;  /* 0x000000041c107981 */ /* 0x000168000c2e1900 */
[----:B------:R-:W5:Y:S01]  /*02c0*/  LDG.E.128 R8, desc[UR4][R6.64+0x800] ;  /* 0x0008000406087981 */ /* 0x000f62000c1e1d00 */
[----:B------:R-:W-:-:S03]  /*02d0*/  IMAD.WIDE R4, R3, 0x4, R4 ;  /* 0x0000000403047825 */ /* 0x000fc600078e0204 */
[----:B------:R-:W4:Y:S01]  /*02e0*/  LDG.E.EL R2, desc[UR4][R26.64] ;  /* 0x000000041a027981 */ /* 0x000f22000c2e1900 */
[----:B------:R-:W-:-:S03]  /*02f0*/  IMAD.WIDE R22, R3, 0x4, R22 ;  /* 0x0000000403167825 */ /* 0x000fc600078e0216 */
[----:B------:R-:W4:Y:S04]  /*0300*/  LDG.E.EL R4, desc[UR4][R4.64] ;  /* 0x0000000404047981 */ /* 0x000f28000c2e1900 */
[----:B------:R1:W4:Y:S01]  /*0310*/  LDG.E.EL R3, desc[UR4][R22.64] ;  /* 0x0000000416037981 */ /* 0x000322000c2e1900 */
[----:B------:R-:W-:-:S04]  /*0320*/  FADD R21, R21, 9.9999997473787516356e-06 ;  /* 0x3727c5ac15157421 */ /* 0x000fc80000000000 */
[----:B------:R-:W1:Y:S01]  /*0330*/  MUFU.SQRT R25, R21 ;  /* 0x0000001500197308 */ /* 0x000e620000002000 */
[----:B------:R-:W-:-:S07]  /*0340*/  FADD R24, R24, 9.9999997473787516356e-06 ;  /* 0x3727c5ac18187421 */ /* 0x000fce0000000000 */
[----:B0-----:R-:W0:Y:S01]  /*0350*/  MUFU.SQRT R28, R24 ;  /* 0x00000018001c7308 */ /* 0x001e220000002000 */
[C---:B-1----:R-:W-:Y:S02]  /*0360*/  FSETP.GT.AND P0, PT, R25.reuse, 8.50705917302346158658e+37, PT ;  /* 0x7e8000001900780b */ /* 0x042fe40003f04000 */
[----:B------:R-:W-:Y:S02]  /*0370*/  FSETP.GEU.AND P2, PT, R25, 1.175494350822287508e-38, PT ;  /* 0x008000001900780b */ /* 0x000fe40003f4e000 */
[C---:B0-----:R-:W-:Y:S02]  /*0380*/  FSETP.GT.AND P1, PT, R28.reuse, 8.50705917302346158658e+37, PT ;  /* 0x7e8000001c00780b */ /* 0x041fe40003f24000 */
[----:B------:R-:W-:-:S07]  /*0390*/  FSETP.GEU.AND P3, PT, R28, 1.175494350822287508e-38, PT ;  /* 0x008000001c00780b */ /* 0x000fce0003f6e000 */
[----:B------:R-:W-:Y:S01]  /*03a0*/  @P0 FMUL R25, R25, 0.25 ;  /* 0x3e80000019190820 */ /* 0x000fe20000400000 */
[----:B------:R-:W-:-:S03]  /*03b0*/  HFMA2.MMA R24, -RZ, RZ, 1.625, 0 ;  /* 0x3e800000ff187435 */ /* 0x000fc600000001ff */
[----:B------:R-:W-:Y:S01]  /*03c0*/  @!P2 FMUL R25, R25, 16777216 ;  /* 0x4b8000001919a820 */ /* 0x000fe20000400000 */
[----:B------:R-:W-:-:S04]  /*03d0*/  @P1 FMUL R28, R28, 0.25 ;  /* 0x3e8000001c1c1820 */ /* 0x000fc80000400000 */
[----:B------:R-:W-:Y:S01]  /*03e0*/  @!P3 FMUL R28, R28, 16777216 ;  /* 0x4b8000001c1cb820 */ /* 0x000fe20000400000 */
[----:B------:R-:W0:Y:S01]  /*03f0*/  MUFU.RCP R25, R25 ;  /* 0x0000001900197308 */ /* 0x000e220000001000 */
[----:B------:R-:W-:-:S07]  /*0400*/  FSEL R22, R24, 1, P0 ;  /* 0x3f80000018167808 */ /* 0x000fce0000000000 */
[----:B------:R1:W5:Y:S01]  /*0410*/  MUFU.RCP R5, R28 ;  /* 0x0000001c00057308 */ /* 0x0003620000001000 */
[----:B------:R-:W-:Y:S01]  /*0420*/  FSEL R24, R24, 1, P1 ;  /* 0x3f80000018187808 */ /* 0x000fe20000800000 */
[----:B------:R-:W-:Y:S01]  /*0430*/  @!P2 FMUL R22, R22, 16777216 ;  /* 0x4b8000001616a820 */ /* 0x000fe20000400000 */
[--C-:B--2---:R-:W-:Y:S01]  /*0440*/  FADD R13, R13, R19.reuse ;  /* 0x000000130d0d7221 */ /* 0x104fe20000000000 */
[--C-:B------:R-:W-:Y:S01]  /*0450*/  FADD R12, R12, R19.reuse ;  /* 0x000000130c0c7221 */ /* 0x100fe20000000000 */
[--C-:B------:R-:W-:Y:S01]  /*0460*/  FADD R14, R14, R19.reuse ;  /* 0x000000130e0e7221 */ /* 0x100fe20000000000 */
[----:B------:R-:W-:Y:S01]  /*0470*/  @!P3 FMUL R24, R24, 16777216 ;  /* 0x4b8000001818b820 */ /* 0x000fe20000400000 */
[----:B------:R-:W-:Y:S01]  /*0480*/  FADD R15, R15, R19 ;  /* 0x000000130f0f7221 */ /* 0x000fe20000000000 */
[----:B0-----:R-:W-:Y:S01]  /*0490*/  FMUL R21, R25, R22 ;  /* 0x0000001619157220 */ /* 0x001fe20000400000 */
[C---:B---3--:R-:W-:Y:S01]  /*04a0*/  FADD R22, -R18.reuse, R12 ;  /* 0x0000000c12167221 */ /* 0x048fe20000000100 */
[C---:B------:R-:W-:Y:S01]  /*04b0*/  FADD R26, -R18.reuse, R14 ;  /* 0x0000000e121a7221 */ /* 0x040fe20000000100 */
[C---:B-1----:R-:W-:Y:S01]  /*04c0*/  FADD R28, -R18.reuse, R15 ;  /* 0x0000000f121c7221 */ /* 0x042fe20000000100 */
[----:B-----5:R-:W-:Y:S01]  /*04d0*/  FMUL R5, R5, R24 ;  /* 0x0000001805057220 */ /* 0x020fe20000400000 */
[----:B------:R-:W-:-:S02]  /*04e0*/  FADD R24, -R18, R13 ;  /* 0x0000000d12187221 */ /* 0x000fc40000000100 */
[----:B------:R-:W0:Y:S01]  /*04f0*/  LDC.64 R18, c[0x0][0x240] ;  /* 0x00009000ff127b82 */ /* 0x000e220000000a00 */
[C---:B------:R-:W-:Y:S01]  /*0500*/  FMUL R27, R21.reuse, R22 ;  /* 0x00000016151b7220 */ /* 0x040fe20000400000 */
[C---:B------:R-:W-:Y:S01]  /*0510*/  FMUL R24, R21.reuse, R24 ;  /* 0x0000001815187220 */ /* 0x040fe20000400000 */
[C---:B------:R-:W-:Y:S01]  /*0520*/  FMUL R23, R21.reuse, R26 ;  /* 0x0000001a15177220 */ /* 0x040fe20000400000 */
[----:B------:R-:W-:Y:S01]  /*0530*/  FMUL R25, R21, R28 ;  /* 0x0000001c15197220 */ /* 0x000fe20000400000 */
[--C-:B------:R-:W-:Y:S01]  /*0540*/  FADD R9, R9, R16.reuse ;  /* 0x0000001009097221 */ /* 0x100fe20000000000 */
[--C-:B------:R-:W-:Y:S01]  /*0550*/  FADD R8, R8, R16.reuse ;  /* 0x0000001008087221 */ /* 0x100fe20000000000 */
[--C-:B------:R-:W-:Y:S01]  /*0560*/  FADD R10, R10, R16.reuse ;  /* 0x000000100a0a7221 */ /* 0x100fe20000000000 */
[----:B------:R-:W-:Y:S01]  /*0570*/  FADD R11, R11, R16 ;  /* 0x000000100b0b7221 */ /* 0x000fe20000000000 */
[C-C-:B----4-:R-:W-:Y:S01]  /*0580*/  FFMA R22, R17.reuse, R24, R20.reuse ;  /* 0x0000001811167223 */ /* 0x150fe20000000014 */
[C-C-:B------:R-:W-:Y:S01]  /*0590*/  FFMA R21, R17.reuse, R27, R20.reuse ;  /* 0x0000001b11157223 */ /* 0x140fe20000000014 */
[C-C-:B------:R-:W-:Y:S01]  /*05a0*/  FFMA R23, R17.reuse, R23, R20.reuse ;  /* 0x0000001711177223 */ /* 0x140fe20000000014 */
[----:B------:R-:W-:Y:S01]  /*05b0*/  FFMA R17, R17, R25, R20 ;  /* 0x0000001911117223 */ /* 0x000fe20000000014 */
[C---:B------:R-:W-:Y:S01]  /*05c0*/  FADD R20, -R2.reuse, R9 ;  /* 0x0000000902147221 */ /* 0x040fe20000000100 */
[C---:B------:R-:W-:Y:S01]  /*05d0*/  FADD R16, -R2.reuse, R8 ;  /* 0x0000000802107221 */ /* 0x040fe20000000100 */
[C---:B------:R-:W-:Y:S01]  /*05e0*/  FADD R24, -R2.reuse, R10 ;  /* 0x0000000a02187221 */ /* 0x040fe20000000100 */
[----:B------:R-:W-:Y:S01]  /*05f0*/  FADD R2, -R2, R11 ;  /* 0x0000000b02027221 */ /* 0x000fe20000000100 */
[C---:B------:R-:W-:Y:S01]  /*0600*/  FMUL R20, R5.reuse, R20 ;  /* 0x0000001405147220 */ /* 0x040fe20000400000 */
[C---:B------:R-:W-:Y:S01]  /*0610*/  FMUL R29, R5.reuse, R16 ;  /* 0x00000010051d7220 */ /* 0x040fe20000400000 */
[C---:B------:R-:W-:Y:S01]  /*0620*/  FMUL R27, R5.reuse, R24 ;  /* 0x00000018051b7220 */ /* 0x040fe20000400000 */
[----:B------:R-:W-:Y:S01]  /*0630*/  FMUL R25, R5, R2 ;  /* 0x0000000205197220 */ /* 0x000fe20000400000 */
[C-C-:B------:R-:W-:Y:S01]  /*0640*/  FFMA R5, R3.reuse, R20, R4.reuse ;  /* 0x0000001403057223 */ /* 0x140fe20000000004 */
[C-C-:B------:R-:W-:Y:S01]  /*0650*/  FFMA R20, R3.reuse, R29, R4.reuse ;  /* 0x0000001d03147223 */ /* 0x140fe20000000004 */
[C-C-:B------:R-:W-:Y:S01]  /*0660*/  FFMA R24, R3.reuse, R27, R4.reuse ;  /* 0x0000001b03187223 */ /* 0x140fe20000000004 */
[----:B------:R-:W-:Y:S01]  /*0670*/  FFMA R25, R3, R25, R4 ;  /* 0x0000001903197223 */ /* 0x000fe20000000004 */
[----:B------:R-:W-:Y:S01]  /*0680*/  FSETP.GEU.AND P6, PT, R17, RZ, PT ;  /* 0x000000ff1100720b */ /* 0x000fe20003fce000 */
[----:B0-----:R-:W-:Y:S01]  /*0690*/  IMAD.WIDE R2, R0, 0x4, R18 ;  /* 0x0000000400027825 */ /* 0x001fe200078e0212 */
[----:B------:R-:W-:-:S02]  /*06a0*/  FSETP.GEU.AND P0, PT, R23, RZ, PT ;  /* 0x000000ff1700720b */ /* 0x000fc40003f0e000 */
[----:B------:R-:W-:Y:S02]  /*06b0*/  FSETP.GEU.AND P1, PT, R22, RZ, PT ;  /* 0x000000ff1600720b */ /* 0x000fe40003f2e000 */
[----:B------:R-:W-:Y:S02]  /*06c0*/  FSETP.GEU.AND P2, PT, R21, RZ, PT ;  /* 0x000000ff1500720b */ /* 0x000fe40003f4e000 */
[----:B------:R-:W-:Y:S02]  /*06d0*/  SEL R19, R17, RZ, P6 ;  /* 0x000000ff11137207 */ /* 0x000fe40003000000 */
[----:B------:R-:W-:Y:S02]  /*06e0*/  FSETP.GEU.AND P3, PT, R25, RZ, PT ;  /* 0x000000ff1900720b */ /* 0x000fe40003f6e000 */
[----:B------:R-:W-:Y:S02]  /*06f0*/  FSETP.GEU.AND P4, PT, R24, RZ, PT ;  /* 0x000000ff1800720b */ /* 0x000fe40003f8e000 */
[----:B------:R-:W-:-:S02]  /*0700*/  FSETP.GEU.AND P5, PT, R5, RZ, PT ;  /* 0x000000ff0500720b */ /* 0x000fc40003fae000 */
[----:B------:R-:W-:Y:S02]  /*0710*/  FSETP.GEU.AND P6, PT, R20, RZ, PT ;  /* 0x000000ff1400720b */ /* 0x000fe40003fce000 */
[----:B------:R-:W-:Y:S02]  /*0720*/  SEL R18, R23, RZ, P0 ;  /* 0x000000ff17127207 */ /* 0x000fe40000000000 */
[----:B------:R-:W-:Y:S02]  /*0730*/  SEL R17, R22, RZ, P1 ;  /* 0x000000ff16117207 */ /* 0x000fe40000800000 */
[----:B------:R-:W-:Y:S02]  /*0740*/  SEL R16, R21, RZ, P2 ;  /* 0x000000ff15107207 */ /* 0x000fe40001000000 */
[----:B------:R-:W-:Y:S02]  /*0750*/  SEL R23, R25, RZ, P3 ;  /* 0x000000ff19177207 */ /* 0x000fe40001800000 */
[----:B------:R-:W-:-:S02]  /*0760*/  SEL R22, R24, RZ, P4 ;  /* 0x000000ff18167207 */ /* 0x000fc40002000000 */
[----:B------:R-:W-:Y:S02]  /*0770*/  SEL R21, R5, RZ, P5 ;  /* 0x000000ff05157207 */ /* 0x000fe40002800000 */
[----:B------:R-:W-:Y:S01]  /*0780*/  SEL R20, R20, RZ, P6 ;  /* 0x000000ff14147207 */ /* 0x000fe20003000000 */
[----:B------:R-:W-:Y:S04]  /*0790*/  STG.E.128 desc[UR4][R6.64], R12 ;  /* 0x0000000c06007986 */ /* 0x000fe8000c101d04 */
[----:B------:R-:W-:Y:S04]  /*07a0*/  STG.E.128 desc[UR4][R6.64+0x800], R8 ;  /* 0x0008000806007986 */ /* 0x000fe8000c101d04 */
[----:B------:R-:W-:Y:S04]  /*07b0*/  STG.E.128 desc[UR4][R2.64], R16 ;  /* 0x0000001002007986 */ /* 0x000fe8000c101d04 */
[----:B------:R-:W-:Y:S01]  /*07c0*/  STG.E.128 desc[UR4][R2.64+0x800], R20 ;  /* 0x0008001402007986 */ /* 0x000fe2000c101d04 */
[----:B------:R-:W-:Y:S05]  /*07d0*/  EXIT ;  /* 0x000000000000794d */ /* 0x000fea0003800000 */
.L_x_0:
[----:B------:R-:W-:-:S00]  /*07e0*/  BRA `(.L_x_0) ;  /* 0xfffffffc00fc7947 */ /* 0x000fc0000383ffff */
[----:B------:R-:W-:-:S00]  /*07f0*/  NOP ;  /* 0x0000000000007918 */ /* 0x000fc00000000000 */
        /* <DEDUP_REMOVED lines=8> */
.L_x_1:


//--------------------- .nv.global.init           --------------------------
	.section	.nv.global.init,"aw",@progbits
.nv.global.init:
	.type		_$_str,@object
	.size		_$_str,(_$_str_$_2 - _$_str)
_$_str:
        /*0000*/ 	.byte	0x5f, 0x5f, 0x43, 0x55, 0x44, 0x41, 0x5f, 0x46, 0x54, 0x5a, 0x00
	.type		_$_str_$_2,@object
	.size		_$_str_$_2,(.L_1 - _$_str_$_2)
_$_str_$_2:
        /*000b*/ 	.byte	0x5f, 0x5f, 0x43, 0x55, 0x44, 0x41, 0x5f, 0x50, 0x52, 0x45, 0x43, 0x5f, 0x53, 0x51, 0x52, 0x54
        /*001b*/ 	.byte	0x00
.L_1:


//--------------------- .nv.constant0.triton_poi_fused__native_batch_norm_legit_no_training_convolution_relu_13 --------------------------
	.section	.nv.constant0.triton_poi_fused__native_batch_norm_legit_no_training_convolution_relu_13,"a",@progbits
	.sectionflags	@""
	.align	4
.nv.constant0.triton_poi_fused__native_batch_norm_legit_no_training_convolution_relu_13:
	.zero		588
